	.headerflags	@"EF_CUDA_TEXMODE_UNIFIED EF_CUDA_64BIT_ADDRESS EF_CUDA_ACCELERATORS EF_CUDA_SM90 EF_CUDA_VIRTUAL_SM(EF_CUDA_SM90)"
	.elftype	@"ET_EXEC"


//--------------------- .nv.info                  --------------------------
	.section	.nv.info,"",@"SHT_CUDA_INFO"
	.align	4


	//----- nvinfo : EIATTR_REGCOUNT
	.align		4
        /*0000*/ 	.byte	0x04, 0x2f
        /*0002*/ 	.short	(.L_3 - .L_2)
	.align		4
.L_2:
        /*0004*/ 	.word	index@(triton_poi_fused__native_batch_norm_legit_no_training_relu_threshold_backward_0)
        /*0008*/ 	.word	0x00000012


	//----- nvinfo : EIATTR_MIN_STACK_SIZE
	.align		4
.L_3:
        /*000c*/ 	.byte	0x04, 0x12
        /*000e*/ 	.short	(.L_5 - .L_4)
	.align		4
.L_4:
        /*0010*/ 	.word	index@(triton_poi_fused__native_batch_norm_legit_no_training_relu_threshold_backward_0)
        /*0014*/ 	.word	0x00000000


	//----- nvinfo : EIATTR_FRAME_SIZE
	.align		4
.L_5:
        /*0018*/ 	.byte	0x04, 0x11
        /*001a*/ 	.short	(.L_7 - .L_6)
	.align		4
.L_6:
        /*001c*/ 	.word	index@(triton_poi_fused__native_batch_norm_legit_no_training_relu_threshold_backward_0)
        /*0020*/ 	.word	0x00000000


	//----- nvinfo : EIATTR_MIN_STACK_SIZE
	.align		4
.L_7:
        /*0024*/ 	.byte	0x04, 0x12
        /*0026*/ 	.short	(.L_9 - .L_8)
	.align		4
.L_8:
        /*0028*/ 	.word	index@(triton_poi_fused__native_batch_norm_legit_no_training_relu_threshold_backward_0)
        /*002c*/ 	.word	0x00000000
.L_9:


//--------------------- .nv.info.triton_poi_fused__native_batch_norm_legit_no_training_relu_threshold_backward_0 --------------------------
	.section	.nv.info.triton_poi_fused__native_batch_norm_legit_no_training_relu_threshold_backward_0,"",@"SHT_CUDA_INFO"
	.sectionflags	@""
	.align	4


	//----- nvinfo : EIATTR_CUDA_API_VERSION
	.align		4
        /*0000*/ 	.byte	0x04, 0x37
        /*0002*/ 	.short	(.L_11 - .L_10)
.L_10:
        /*0004*/ 	.word	0x0000007c


	//----- nvinfo : EIATTR_KPARAM_INFO
	.align		4
.L_11:
        /*0008*/ 	.byte	0x04, 0x17
        /*000a*/ 	.short	(.L_13 - .L_12)
.L_12:
        /*000c*/ 	.word	0x00000000
        /*0010*/ 	.short	0x0007
        /*0012*/ 	.short	0x0038
        /*0014*/ 	.byte	0x00, 0xf0, 0x11, 0x00


	//----- nvinfo : EIATTR_KPARAM_INFO
	.align		4
.L_13:
        /*0018*/ 	.byte	0x04, 0x17
        /*001a*/ 	.short	(.L_15 - .L_14)
.L_14:
        /*001c*/ 	.word	0x00000000
        /*0020*/ 	.short	0x0006
        /*0022*/ 	.short	0x0030
        /*0024*/ 	.byte	0x00, 0xf4, 0x21, 0x00


	//----- nvinfo : EIATTR_KPARAM_INFO
	.align		4
.L_15:
        /*0028*/ 	.byte	0x04, 0x17
        /*002a*/ 	.short	(.L_17 - .L_16)
.L_16:
        /*002c*/ 	.word	0x00000000
        /*0030*/ 	.short	0x0005
        /*0032*/ 	.short	0x0028
        /*0034*/ 	.byte	0x00, 0xf4, 0x21, 0x00


	//----- nvinfo : EIATTR_KPARAM_INFO
	.align		4
.L_17:
        /*0038*/ 	.byte	0x04, 0x17
        /*003a*/ 	.short	(.L_19 - .L_18)
.L_18:
        /*003c*/ 	.word	0x00000000
        /*0040*/ 	.short	0x0004
        /*0042*/ 	.short	0x0020
        /*0044*/ 	.byte	0x00, 0xf4, 0x21, 0x00


	//----- nvinfo : EIATTR_KPARAM_INFO
	.align		4
.L_19:
        /*0048*/ 	.byte	0x04, 0x17
        /*004a*/ 	.short	(.L_21 - .L_20)
.L_20:
        /*004c*/ 	.word	0x00000000
        /*0050*/ 	.short	0x0003
        /*0052*/ 	.short	0x0018
        /*0054*/ 	.byte	0x00, 0xf4, 0x21, 0x00


	//----- nvinfo : EIATTR_KPARAM_INFO
	.align		4
.L_21:
        /*0058*/ 	.byte	0x04, 0x17
        /*005a*/ 	.short	(.L_23 - .L_22)
.L_22:
        /*005c*/ 	.word	0x00000000
        /*0060*/ 	.short	0x0002
        /*0062*/ 	.short	0x0010
        /*0064*/ 	.byte	0x00, 0xf4, 0x21, 0x00


	//----- nvinfo : EIATTR_KPARAM_INFO
	.align		4
.L_23:
        /*0068*/ 	.byte	0x04, 0x17
        /*006a*/ 	.short	(.L_25 - .L_24)
.L_24:
        /*006c*/ 	.word	0x00000000
        /*0070*/ 	.short	0x0001
        /*0072*/ 	.short	0x0008
        /*0074*/ 	.byte	0x00, 0xf4, 0x21, 0x00


	//----- nvinfo : EIATTR_KPARAM_INFO
	.align		4
.L_25:
        /*0078*/ 	.byte	0x04, 0x17
        /*007a*/ 	.short	(.L_27 - .L_26)
.L_26:
        /*007c*/ 	.word	0x00000000
        /*0080*/ 	.short	0x0000
        /*0082*/ 	.short	0x0000
        /*0084*/ 	.byte	0x00, 0xf4, 0x21, 0x00


	//----- nvinfo : EIATTR_SPARSE_MMA_MASK
	.align		4
.L_27:
        /*0088*/ 	.byte	0x03, 0x50
        /*008a*/ 	.short	0x0000


	//----- nvinfo : EIATTR_MAXREG_COUNT
	.align		4
        /*008c*/ 	.byte	0x03, 0x1b
        /*008e*/ 	.short	0x00ff


	//----- nvinfo : EIATTR_EXIT_INSTR_OFFSETS
	.align		4
        /*0090*/ 	.byte	0x04, 0x1c
        /*0092*/ 	.short	(.L_29 - .L_28)


	//   ....[0]....
.L_28:
        /*0094*/ 	.word	0x00000370


	//   ....[1]....
        /*0098*/ 	.word	0x00000390


	//----- nvinfo : EIATTR_REQNTID
	.align		4
.L_29:
        /*009c*/ 	.byte	0x04, 0x10
        /*009e*/ 	.short	(.L_31 - .L_30)
.L_30:
        /*00a0*/ 	.word	0x00000080
        /*00a4*/ 	.word	0x00000001
        /*00a8*/ 	.word	0x00000001


	//----- nvinfo : EIATTR_CBANK_PARAM_SIZE
	.align		4
.L_31:
        /*00ac*/ 	.byte	0x03, 0x19
        /*00ae*/ 	.short	0x003c


	//----- nvinfo : EIATTR_PARAM_CBANK
	.align		4
        /*00b0*/ 	.byte	0x04, 0x0a
        /*00b2*/ 	.short	(.L_33 - .L_32)
	.align		4
.L_32:
        /*00b4*/ 	.word	index@(.nv.constant0.triton_poi_fused__native_batch_norm_legit_no_training_relu_threshold_backward_0)
        /*00b8*/ 	.short	0x0210
        /*00ba*/ 	.short	0x003c


	//----- nvinfo : EIATTR_SW_WAR
	.align		4
.L_33:
        /*00bc*/ 	.byte	0x04, 0x36
        /*00be*/ 	.short	(.L_35 - .L_34)
.L_34:
        /*00c0*/ 	.word	0x00000008
.L_35:


//--------------------- .nv.callgraph             --------------------------
	.section	.nv.callgraph,"",@"SHT_CUDA_CALLGRAPH"
	.align	4
	.sectionentsize	8
	.align		4
        /*0000*/ 	.word	0x00000000
	.align		4
        /*0004*/ 	.word	0xffffffff
	.align		4
        /*0008*/ 	.word	0x00000000
	.align		4
        /*000c*/ 	.word	0xfffffffe
	.align		4
        /*0010*/ 	.word	0x00000000
	.align		4
        /*0014*/ 	.word	0xfffffffd
	.align		4
        /*0018*/ 	.word	0x00000000
	.align		4
        /*001c*/ 	.word	0xfffffffc


//--------------------- .nv.constant4             --------------------------
	.section	.nv.constant4,"a",@progbits
	.align	8
	.align		8
.nv.constant4:
        /*0000*/ 	.dword	_$_str
	.align		8
        /*0008*/ 	.dword	_$_str_$_2


//--------------------- .text.triton_poi_fused__native_batch_norm_legit_no_training_relu_threshold_backward_0 --------------------------
	.section	.text.triton_poi_fused__native_batch_norm_legit_no_training_relu_threshold_backward_0,"ax",@progbits
	.align	128
        .global         triton_poi_fused__native_batch_norm_legit_no_training_relu_threshold_backward_0
        .type           triton_poi_fused__native_batch_norm_legit_no_training_relu_threshold_backward_0,@function
        .size           triton_poi_fused__native_batch_norm_legit_no_training_relu_threshold_backward_0,(.L_x_1 - triton_poi_fused__native_batch_norm_legit_no_training_relu_threshold_backward_0)
        .other          triton_poi_fused__native_batch_norm_legit_no_training_relu_threshold_backward_0,@"STO_CUDA_ENTRY STV_DEFAULT"
triton_poi_fused__native_batch_norm_legit_no_training_relu_threshold_backward_0:
.text.triton_poi_fused__native_batch_norm_legit_no_training_relu_threshold_backward_0:
[----:B------:R-:W0:Y:S01]  /*0000*/  LDC R1, c[0x0][0x28] ;  /* 0x00000a00ff017b82 */ /* 0x000e220000000800 */
[----:B------:R-:W1:Y:S07]  /*0010*/  S2R R0, SR_TID.X ;  /* 0x0000000000007919 */ /* 0x000e6e0000002100 */
[----:B------:R-:W2:Y:S01]  /*0020*/  LDC.64 R8, c[0x0][0x220] ;  /* 0x00008800ff087b82 */ /* 0x000ea20000000a00 */
[----:B------:R-:W-:Y:S01]  /*0030*/  HFMA2.MMA R14, -RZ, RZ, 0, 0 ;  /* 0x00000000ff0e7435 */ /* 0x000fe200000001ff */
[----:B------:R-:W-:Y:S01]  /*0040*/  ULDC.64 UR4, c[0x0][0x208] ;  /* 0x0000820000047ab9 */ /* 0x000fe20000000a00 */
[----:B------:R-:W3:Y:S01]  /*0050*/  S2R R3, SR_CTAID.X ;  /* 0x0000000000037919 */ /* 0x000ee20000002500 */
[----:B------:R-:W-:-:S04]  /*0060*/  ULDC.64 UR6, c[0x0][0x240] ;  /* 0x0000900000067ab9 */ /* 0x000fc80000000a00 */
[----:B------:R-:W4:Y:S08]  /*0070*/  LDC.64 R4, c[0x0][0x210] ;  /* 0x00008400ff047b82 */ /* 0x000f300000000a00 */
[----:B------:R-:W5:Y:S08]  /*0080*/  LDC.64 R6, c[0x0][0x218] ;  /* 0x00008600ff067b82 */ /* 0x000f700000000a00 */
[----:B------:R-:W4:Y:S01]  /*0090*/  LDC.64 R10, c[0x0][0x228] ;  /* 0x00008a00ff0a7b82 */ /* 0x000f220000000a00 */
[----:B-1----:R-:W-:-:S07]  /*00a0*/  LOP3.LUT R0, R0, 0x7f, RZ, 0xc0, !PT ;  /* 0x0000007f00007812 */ /* 0x002fce00078ec0ff */
[----:B------:R-:W1:Y:S01]  /*00b0*/  LDC.64 R12, c[0x0][0x230] ;  /* 0x00008c00ff0c7b82 */ /* 0x000e620000000a00 */
[----:B---3--:R-:W-:-:S04]  /*00c0*/  IMAD R0, R3, 0x80, R0 ;  /* 0x0000008003007824 */ /* 0x008fc800078e0200 */
[C---:B------:R-:W-:Y:S01]  /*00d0*/  IMAD.HI R2, R0.reuse, 0x51eb851f, RZ ;  /* 0x51eb851f00027827 */ /* 0x040fe200078e02ff */
[----:B------:R-:W-:-:S04]  /*00e0*/  ISETP.GE.AND P0, PT, R0, 0x190, PT ;  /* 0x000001900000780c */ /* 0x000fc80003f06270 */
[----:B------:R-:W-:-:S04]  /*00f0*/  SHF.R.U32.HI R3, RZ, 0x1f, R2 ;  /* 0x0000001fff037819 */ /* 0x000fc80000011602 */
[----:B------:R-:W-:-:S04]  /*0100*/  LEA.HI.SX32 R3, R2, R3, 0x1d ;  /* 0x0000000302037211 */ /* 0x000fc800078feaff */
[----:B------:R-:W-:-:S04]  /*0110*/  LEA.HI R2, R3, R3, RZ, 0x2 ;  /* 0x0000000303027211 */ /* 0x000fc800078f10ff */
[----:B------:R-:W-:-:S05]  /*0120*/  LOP3.LUT R2, R2, 0xfffffffc, RZ, 0xc0, !PT ;  /* 0xfffffffc02027812 */ /* 0x000fca00078ec0ff */
[----:B------:R-:W-:-:S04]  /*0130*/  IMAD.IADD R15, R3, 0x1, -R2 ;  /* 0x00000001030f7824 */ /* 0x000fc800078e0a02 */
[----:B--2---:R-:W-:-:S05]  /*0140*/  IMAD.WIDE R8, R15, 0x4, R8 ;  /* 0x000000040f087825 */ /* 0x004fca00078e0208 */
[----:B------:R2:W3:Y:S01]  /*0150*/  @!P0 LDG.E.EL R14, desc[UR4][R8.64] ;  /* 0x00000004080e8981 */ /* 0x0004e2000c2e1900 */
[----:B------:R-:W-:Y:S01]  /*0160*/  CS2R R2, SRZ ;  /* 0x0000000000027805 */ /* 0x000fe2000001ff00 */
[----:B----4-:R-:W-:-:S04]  /*0170*/  IMAD.WIDE R4, R0, 0x4, R4 ;  /* 0x0000000400047825 */ /* 0x010fc800078e0204 */
[C---:B-----5:R-:W-:Y:S01]  /*0180*/  IMAD.WIDE R6, R15.reuse, 0x4, R6 ;  /* 0x000000040f067825 */ /* 0x060fe200078e0206 */
[----:B------:R4:W5:Y:S03]  /*0190*/  @!P0 LDG.E R2, desc[UR4][R4.64] ;  /* 0x0000000404028981 */ /* 0x000966000c1e1900 */
[C---:B0-2---:R-:W-:Y:S01]  /*01a0*/  IMAD.WIDE R8, R15.reuse, 0x4, R10 ;  /* 0x000000040f087825 */ /* 0x045fe200078e020a */
[----:B------:R0:W5:Y:S03]  /*01b0*/  @!P0 LDG.E.EL R3, desc[UR4][R6.64] ;  /* 0x0000000406038981 */ /* 0x000166000c2e1900 */
[----:B-1----:R-:W-:Y:S01]  /*01c0*/  IMAD.WIDE R10, R15, 0x4, R12 ;  /* 0x000000040f0a7825 */ /* 0x002fe200078e020c */
[----:B------:R-:W-:-:S06]  /*01d0*/  CS2R R12, SRZ ;  /* 0x00000000000c7805 */ /* 0x000fcc000001ff00 */
[----:B------:R-:W2:Y:S01]  /*01e0*/  @!P0 LDG.E.EL R12, desc[UR4][R8.64] ;  /* 0x00000004080c8981 */ /* 0x000ea2000c2e1900 */
[----:B----4-:R-:W-:Y:S01]  /*01f0*/  IMAD.MOV.U32 R4, RZ, RZ, 0x3e800000 ;  /* 0x3e800000ff047424 */ /* 0x010fe200078e00ff */
[----:B0-----:R-:W0:Y:S02]  /*0200*/  LDC.64 R6, c[0x0][0x238] ;  /* 0x00008e00ff067b82 */ /* 0x001e240000000a00 */
[----:B------:R-:W2:Y:S01]  /*0210*/  @!P0 LDG.E.EL R13, desc[UR4][R10.64] ;  /* 0x000000040a0d8981 */ /* 0x000ea2000c2e1900 */
[----:B---3--:R-:W-:-:S04]  /*0220*/  FADD R14, R14, 9.9999997473787516356e-06 ;  /* 0x3727c5ac0e0e7421 */ /* 0x008fc80000000000 */
[----:B------:R-:W1:Y:S01]  /*0230*/  MUFU.SQRT R15, R14 ;  /* 0x0000000e000f7308 */ /* 0x000e620000002000 */
[----:B-----5:R-:W-:Y:S01]  /*0240*/  FADD R2, -R3, R2 ;  /* 0x0000000203027221 */ /* 0x020fe20000000100 */
[C---:B-1----:R-:W-:Y:S02]  /*0250*/  FSETP.GT.AND P1, PT, R15.reuse, 8.50705917302346158658e+37, PT ;  /* 0x7e8000000f00780b */ /* 0x042fe40003f24000 */
[----:B------:R-:W-:Y:S02]  /*0260*/  FSETP.GEU.AND P2, PT, R15, 1.175494350822287508e-38, PT ;  /* 0x008000000f00780b */ /* 0x000fe40003f4e000 */
[----:B------:R-:W-:-:S09]  /*0270*/  FSEL R4, R4, 1, P1 ;  /* 0x3f80000004047808 */ /* 0x000fd20000800000 */
[----:B------:R-:W-:Y:S02]  /*0280*/  @P1 FMUL R15, R15, 0.25 ;  /* 0x3e8000000f0f1820 */ /* 0x000fe40000400000 */
[----:B------:R-:W-:Y:S02]  /*0290*/  @!P2 FMUL R4, R4, 16777216 ;  /* 0x4b8000000404a820 */ /* 0x000fe40000400000 */
[----:B------:R-:W-:-:S06]  /*02a0*/  @!P2 FMUL R15, R15, 16777216 ;  /* 0x4b8000000f0fa820 */ /* 0x000fcc0000400000 */
[----:B------:R-:W1:Y:S02]  /*02b0*/  MUFU.RCP R15, R15 ;  /* 0x0000000f000f7308 */ /* 0x000e640000001000 */
[----:B-1----:R-:W-:-:S04]  /*02c0*/  FMUL R3, R15, R4 ;  /* 0x000000040f037220 */ /* 0x002fc80000400000 */
[----:B------:R-:W-:-:S04]  /*02d0*/  FMUL R2, R2, R3 ;  /* 0x0000000302027220 */ /* 0x000fc80000400000 */
[----:B--2---:R-:W-:-:S05]  /*02e0*/  FFMA R2, R2, R12, R13 ;  /* 0x0000000c02027223 */ /* 0x004fca000000000d */
[----:B------:R-:W-:-:S04]  /*02f0*/  FSETP.GEU.AND P1, PT, R2, RZ, PT ;  /* 0x000000ff0200720b */ /* 0x000fc80003f2e000 */
[----:B------:R-:W-:Y:S01]  /*0300*/  FSEL R9, R2, RZ, P1 ;  /* 0x000000ff02097208 */ /* 0x000fe20000800000 */
[C---:B0-----:R-:W-:Y:S01]  /*0310*/  IMAD.WIDE R2, R0.reuse, 0x4, R6 ;  /* 0x0000000400027825 */ /* 0x041fe200078e0206 */
[----:B------:R-:W-:Y:S02]  /*0320*/  IADD3 R4, P1, R0, UR6, RZ ;  /* 0x0000000600047c10 */ /* 0x000fe4000ff3e0ff */
[----:B------:R-:W-:Y:S02]  /*0330*/  FSETP.GTU.AND P2, PT, R9, RZ, PT ;  /* 0x000000ff0900720b */ /* 0x000fe40003f4c000 */
[----:B------:R-:W-:Y:S01]  /*0340*/  LEA.HI.X.SX32 R5, R0, UR7, 0x1, P1 ;  /* 0x0000000700057c11 */ /* 0x000fe200088f0eff */
[----:B------:R0:W-:Y:S01]  /*0350*/  @!P0 STG.E desc[UR4][R2.64], R9 ;  /* 0x0000000902008986 */ /* 0x0001e2000c101904 */
[----:B------:R-:W-:Y:S01]  /*0360*/  SEL R7, RZ, 0x1, P2 ;  /* 0x00000001ff077807 */ /* 0x000fe20001000000 */
[----:B0-----:R-:W-:Y:S08]  /*0370*/  @P0 EXIT ;  /* 0x000000000000094d */ /* 0x001ff00003800000 */
[----:B------:R-:W-:Y:S01]  /*0380*/  STG.E.U8 desc[UR4][R4.64], R7 ;  /* 0x0000000704007986 */ /* 0x000fe2000c101104 */
[----:B------:R-:W-:Y:S05]  /*0390*/  EXIT ;  /* 0x000000000000794d */ /* 0x000fea0003800000 */
.L_x_0:
[----:B------:R-:W-:-:S00]  /*03a0*/  BRA `(.L_x_0) ;  /* 0xfffffffc00fc7947 */ /* 0x000fc0000383ffff */
[----:B------:R-:W-:-:S00]  /*03b0*/  NOP ;  /* 0x0000000000007918 */ /* 0x000fc00000000000 */
        /* <DEDUP_REMOVED lines=12> */
.L_x_1:


//--------------------- .nv.global.init           --------------------------
	.section	.nv.global.init,"aw",@progbits
.nv.global.init:
	.type		_$_str,@object
	.size		_$_str,(_$_str_$_2 - _$_str)
_$_str:
        /*0000*/ 	.byte	0x5f, 0x5f, 0x43, 0x55, 0x44, 0x41, 0x5f, 0x46, 0x54, 0x5a, 0x00
	.type		_$_str_$_2,@object
	.size		_$_str_$_2,(.L_1 - _$_str_$_2)
_$_str_$_2:
        /*000b*/ 	.byte	0x5f, 0x5f, 0x43, 0x55, 0x44, 0x41, 0x5f, 0x50, 0x52, 0x45, 0x43, 0x5f, 0x53, 0x51, 0x52, 0x54
        /*001b*/ 	.byte	0x00
.L_1:


//--------------------- .nv.constant0.triton_poi_fused__native_batch_norm_legit_no_training_relu_threshold_backward_0 --------------------------
	.section	.nv.constant0.triton_poi_fused__native_batch_norm_legit_no_training_relu_threshold_backward_0,"a",@progbits
	.sectionflags	@""
	.align	4
.nv.constant0.triton_poi_fused__native_batch_norm_legit_no_training_relu_threshold_backward_0:
	.zero		588
